	.headerflags	@"EF_CUDA_TEXMODE_UNIFIED EF_CUDA_64BIT_ADDRESS EF_CUDA_ACCELERATORS EF_CUDA_SM90 EF_CUDA_VIRTUAL_SM(EF_CUDA_SM90)"
	.elftype	@"ET_EXEC"


//--------------------- .nv.info                  --------------------------
	.section	.nv.info,"",@"SHT_CUDA_INFO"
	.align	4


	//----- nvinfo : EIATTR_REGCOUNT
	.align		4
        /*0000*/ 	.byte	0x04, 0x2f
        /*0002*/ 	.short	(.L_3 - .L_2)
	.align		4
.L_2:
        /*0004*/ 	.word	index@(triton_poi_fused__native_batch_norm_legit_no_training_add_convolution_relu_13)
        /*0008*/ 	.word	0x00000020


	//----- nvinfo : EIATTR_MIN_STACK_SIZE
	.align		4
.L_3:
        /*000c*/ 	.byte	0x04, 0x12
        /*000e*/ 	.short	(.L_5 - .L_4)
	.align		4
.L_4:
        /*0010*/ 	.word	index@(triton_poi_fused__native_batch_norm_legit_no_training_add_convolution_relu_13)
        /*0014*/ 	.word	0x00000000


	//----- nvinfo : EIATTR_FRAME_SIZE
	.align		4
.L_5:
        /*0018*/ 	.byte	0x04, 0x11
        /*001a*/ 	.short	(.L_7 - .L_6)
	.align		4
.L_6:
        /*001c*/ 	.word	index@(triton_poi_fused__native_batch_norm_legit_no_training_add_convolution_relu_13)
        /*0020*/ 	.word	0x00000000


	//----- nvinfo : EIATTR_MIN_STACK_SIZE
	.align		4
.L_7:
        /*0024*/ 	.byte	0x04, 0x12
        /*0026*/ 	.short	(.L_9 - .L_8)
	.align		4
.L_8:
        /*0028*/ 	.word	index@(triton_poi_fused__native_batch_norm_legit_no_training_add_convolution_relu_13)
        /*002c*/ 	.word	0x00000000
.L_9:


//--------------------- .nv.info.triton_poi_fused__native_batch_norm_legit_no_training_add_convolution_relu_13 --------------------------
	.section	.nv.info.triton_poi_fused__native_batch_norm_legit_no_training_add_convolution_relu_13,"",@"SHT_CUDA_INFO"
	.sectionflags	@""
	.align	4


	//----- nvinfo : EIATTR_CUDA_API_VERSION
	.align		4
        /*0000*/ 	.byte	0x04, 0x37
        /*0002*/ 	.short	(.L_11 - .L_10)
.L_10:
        /*0004*/ 	.word	0x0000007c


	//----- nvinfo : EIATTR_KPARAM_INFO
	.align		4
.L_11:
        /*0008*/ 	.byte	0x04, 0x17
        /*000a*/ 	.short	(.L_13 - .L_12)
.L_12:
        /*000c*/ 	.word	0x00000000
        /*0010*/ 	.short	0x000d
        /*0012*/ 	.short	0x0068
        /*0014*/ 	.byte	0x00, 0xf0, 0x11, 0x00


	//----- nvinfo : EIATTR_KPARAM_INFO
	.align		4
.L_13:
        /*0018*/ 	.byte	0x04, 0x17
        /*001a*/ 	.short	(.L_15 - .L_14)
.L_14:
        /*001c*/ 	.word	0x00000000
        /*0020*/ 	.short	0x000c
        /*0022*/ 	.short	0x0060
        /*0024*/ 	.byte	0x00, 0xf4, 0x21, 0x00


	//----- nvinfo : EIATTR_KPARAM_INFO
	.align		4
.L_15:
        /*0028*/ 	.byte	0x04, 0x17
        /*002a*/ 	.short	(.L_17 - .L_16)
.L_16:
        /*002c*/ 	.word	0x00000000
        /*0030*/ 	.short	0x000b
        /*0032*/ 	.short	0x0058
        /*0034*/ 	.byte	0x00, 0xf4, 0x21, 0x00


	//----- nvinfo : EIATTR_KPARAM_INFO
	.align		4
.L_17:
        /*0038*/ 	.byte	0x04, 0x17
        /*003a*/ 	.short	(.L_19 - .L_18)
.L_18:
        /*003c*/ 	.word	0x00000000
        /*0040*/ 	.short	0x000a
        /*0042*/ 	.short	0x0050
        /*0044*/ 	.byte	0x00, 0xf4, 0x21, 0x00


	//----- nvinfo : EIATTR_KPARAM_INFO
	.align		4
.L_19:
        /*0048*/ 	.byte	0x04, 0x17
        /*004a*/ 	.short	(.L_21 - .L_20)
.L_20:
        /*004c*/ 	.word	0x00000000
        /*0050*/ 	.short	0x0009
        /*0052*/ 	.short	0x0048
        /*0054*/ 	.byte	0x00, 0xf4, 0x21, 0x00


	//----- nvinfo : EIATTR_KPARAM_INFO
	.align		4
.L_21:
        /*0058*/ 	.byte	0x04, 0x17
        /*005a*/ 	.short	(.L_23 - .L_22)
.L_22:
        /*005c*/ 	.word	0x00000000
        /*0060*/ 	.short	0x0008
        /*0062*/ 	.short	0x0040
        /*0064*/ 	.byte	0x00, 0xf4, 0x21, 0x00


	//----- nvinfo : EIATTR_KPARAM_INFO
	.align		4
.L_23:
        /*0068*/ 	.byte	0x04, 0x17
        /*006a*/ 	.short	(.L_25 - .L_24)
.L_24:
        /*006c*/ 	.word	0x00000000
        /*0070*/ 	.short	0x0007
        /*0072*/ 	.short	0x0038
        /*0074*/ 	.byte	0x00, 0xf4, 0x21, 0x00


	//----- nvinfo : EIATTR_KPARAM_INFO
	.align		4
.L_25:
        /*0078*/ 	.byte	0x04, 0x17
        /*007a*/ 	.short	(.L_27 - .L_26)
.L_26:
        /*007c*/ 	.word	0x00000000
        /*0080*/ 	.short	0x0006
        /*0082*/ 	.short	0x0030
        /*0084*/ 	.byte	0x00, 0xf4, 0x21, 0x00


	//----- nvinfo : EIATTR_KPARAM_INFO
	.align		4
.L_27:
        /*0088*/ 	.byte	0x04, 0x17
        /*008a*/ 	.short	(.L_29 - .L_28)
.L_28:
        /*008c*/ 	.word	0x00000000
        /*0090*/ 	.short	0x0005
        /*0092*/ 	.short	0x0028
        /*0094*/ 	.byte	0x00, 0xf4, 0x21, 0x00


	//----- nvinfo : EIATTR_KPARAM_INFO
	.align		4
.L_29:
        /*0098*/ 	.byte	0x04, 0x17
        /*009a*/ 	.short	(.L_31 - .L_30)
.L_30:
        /*009c*/ 	.word	0x00000000
        /*00a0*/ 	.short	0x0004
        /*00a2*/ 	.short	0x0020
        /*00a4*/ 	.byte	0x00, 0xf4, 0x21, 0x00


	//----- nvinfo : EIATTR_KPARAM_INFO
	.align		4
.L_31:
        /*00a8*/ 	.byte	0x04, 0x17
        /*00aa*/ 	.short	(.L_33 - .L_32)
.L_32:
        /*00ac*/ 	.word	0x00000000
        /*00b0*/ 	.short	0x0003
        /*00b2*/ 	.short	0x0018
        /*00b4*/ 	.byte	0x00, 0xf4, 0x21, 0x00


	//----- nvinfo : EIATTR_KPARAM_INFO
	.align		4
.L_33:
        /*00b8*/ 	.byte	0x04, 0x17
        /*00ba*/ 	.short	(.L_35 - .L_34)
.L_34:
        /*00bc*/ 	.word	0x00000000
        /*00c0*/ 	.short	0x0002
        /*00c2*/ 	.short	0x0010
        /*00c4*/ 	.byte	0x00, 0xf4, 0x21, 0x00


	//----- nvinfo : EIATTR_KPARAM_INFO
	.align		4
.L_35:
        /*00c8*/ 	.byte	0x04, 0x17
        /*00ca*/ 	.short	(.L_37 - .L_36)
.L_36:
        /*00cc*/ 	.word	0x00000000
        /*00d0*/ 	.short	0x0001
        /*00d2*/ 	.short	0x0008
        /*00d4*/ 	.byte	0x00, 0xf4, 0x21, 0x00


	//----- nvinfo : EIATTR_KPARAM_INFO
	.align		4
.L_37:
        /*00d8*/ 	.byte	0x04, 0x17
        /*00da*/ 	.short	(.L_39 - .L_38)
.L_38:
        /*00dc*/ 	.word	0x00000000
        /*00e0*/ 	.short	0x0000
        /*00e2*/ 	.short	0x0000
        /*00e4*/ 	.byte	0x00, 0xf4, 0x21, 0x00


	//----- nvinfo : EIATTR_SPARSE_MMA_MASK
	.align		4
.L_39:
        /*00e8*/ 	.byte	0x03, 0x50
        /*00ea*/ 	.short	0x0000


	//----- nvinfo : EIATTR_MAXREG_COUNT
	.align		4
        /*00ec*/ 	.byte	0x03, 0x1b
        /*00ee*/ 	.short	0x00ff


	//----- nvinfo : EIATTR_EXIT_INSTR_OFFSETS
	.align		4
        /*00f0*/ 	.byte	0x04, 0x1c
        /*00f2*/ 	.short	(.L_41 - .L_40)


	//   ....[0]....
.L_40:
        /*00f4*/ 	.word	0x00000780


	//----- nvinfo : EIATTR_REQNTID
	.align		4
.L_41:
        /*00f8*/ 	.byte	0x04, 0x10
        /*00fa*/ 	.short	(.L_43 - .L_42)
.L_42:
        /*00fc*/ 	.word	0x00000080
        /*0100*/ 	.word	0x00000001
        /*0104*/ 	.word	0x00000001


	//----- nvinfo : EIATTR_CBANK_PARAM_SIZE
	.align		4
.L_43:
        /*0108*/ 	.byte	0x03, 0x19
        /*010a*/ 	.short	0x006c


	//----- nvinfo : EIATTR_PARAM_CBANK
	.align		4
        /*010c*/ 	.byte	0x04, 0x0a
        /*010e*/ 	.short	(.L_45 - .L_44)
	.align		4
.L_44:
        /*0110*/ 	.word	index@(.nv.constant0.triton_poi_fused__native_batch_norm_legit_no_training_add_convolution_relu_13)
        /*0114*/ 	.short	0x0210
        /*0116*/ 	.short	0x006c


	//----- nvinfo : EIATTR_SW_WAR
	.align		4
.L_45:
        /*0118*/ 	.byte	0x04, 0x36
        /*011a*/ 	.short	(.L_47 - .L_46)
.L_46:
        /*011c*/ 	.word	0x00000008
.L_47:


//--------------------- .nv.callgraph             --------------------------
	.section	.nv.callgraph,"",@"SHT_CUDA_CALLGRAPH"
	.align	4
	.sectionentsize	8
	.align		4
        /*0000*/ 	.word	0x00000000
	.align		4
        /*0004*/ 	.word	0xffffffff
	.align		4
        /*0008*/ 	.word	0x00000000
	.align		4
        /*000c*/ 	.word	0xfffffffe
	.align		4
        /*0010*/ 	.word	0x00000000
	.align		4
        /*0014*/ 	.word	0xfffffffd
	.align		4
        /*0018*/ 	.word	0x00000000
	.align		4
        /*001c*/ 	.word	0xfffffffc


//--------------------- .nv.constant4             --------------------------
	.section	.nv.constant4,"a",@progbits
	.align	8
	.align		8
.nv.constant4:
        /*0000*/ 	.dword	_$_str
	.align		8
        /*0008*/ 	.dword	_$_str_$_2


//--------------------- .text.triton_poi_fused__native_batch_norm_legit_no_training_add_convolution_relu_13 --------------------------
	.section	.text.triton_poi_fused__native_batch_norm_legit_no_training_add_convolution_relu_13,"ax",@progbits
	.align	128
        .global         triton_poi_fused__native_batch_norm_legit_no_training_add_convolution_relu_13
        .type           triton_poi_fused__native_batch_norm_legit_no_training_add_convolution_relu_13,@function
        .size           triton_poi_fused__native_batch_norm_legit_no_training_add_convolution_relu_13,(.L_x_1 - triton_poi_fused__native_batch_norm_legit_no_training_add_convolution_relu_13)
        .other          triton_poi_fused__native_batch_norm_legit_no_training_add_convolution_relu_13,@"STO_CUDA_ENTRY STV_DEFAULT"
triton_poi_fused__native_batch_norm_legit_no_training_add_convolution_relu_13:
.text.triton_poi_fused__native_batch_norm_legit_no_training_add_convolution_relu_13:
[----:B------:R-:W-:Y:S01]  /*0000*/  LDC R1, c[0x0][0x28] ;  /* 0x00000a00ff017b82 */ /* 0x000fe20000000800 */
[----:B------:R-:W1:Y:S07]  /*0010*/  S2R R0, SR_TID.X ;  /* 0x0000000000007919 */ /* 0x000e6e0000002100 */
[----:B------:R-:W2:Y:S01]  /*0020*/  LDC.64 R6, c[0x0][0x240] ;  /* 0x00009000ff067b82 */ /* 0x000ea20000000a00 */
[----:B------:R-:W-:Y:S01]  /*0030*/  ULDC.64 UR4, c[0x0][0x208] ;  /* 0x0000820000047ab9 */ /* 0x000fe20000000a00 */
[----:B------:R-:W3:Y:S06]  /*0040*/  S2R R5, SR_CTAID.X ;  /* 0x0000000000057919 */ /* 0x000eec0000002500 */
[----:B------:R-:W4:Y:S08]  /*0050*/  LDC.64 R10, c[0x0][0x230] ;  /* 0x00008c00ff0a7b82 */ /* 0x000f300000000a00 */
[----:B------:R-:W5:Y:S08]  /*0060*/  LDC.64 R12, c[0x0][0x218] ;  /* 0x00008600ff0c7b82 */ /* 0x000f700000000a00 */
[----:B------:R-:W4:Y:S01]  /*0070*/  LDC.64 R14, c[0x0][0x228] ;  /* 0x00008a00ff0e7b82 */ /* 0x000f220000000a00 */
[----:B-1----:R-:W-:-:S07]  /*0080*/  SHF.L.U32 R0, R0, 0x1, RZ ;  /* 0x0000000100007819 */ /* 0x002fce00000006ff */
[----:B------:R-:W1:Y:S01]  /*0090*/  LDC.64 R8, c[0x0][0x210] ;  /* 0x00008400ff087b82 */ /* 0x000e620000000a00 */
[----:B---3--:R-:W-:Y:S02]  /*00a0*/  SHF.R.S32.HI R3, RZ, 0x17, R5 ;  /* 0x00000017ff037819 */ /* 0x008fe40000011405 */
[----:B------:R-:W-:Y:S02]  /*00b0*/  LOP3.LUT R0, R0, 0xfe, RZ, 0xc0, !PT ;  /* 0x000000fe00007812 */ /* 0x000fe400078ec0ff */
[----:B------:R-:W-:-:S03]  /*00c0*/  SGXT R3, R3, 0x1 ;  /* 0x000000010303781a */ /* 0x000fc60000000200 */
[----:B------:R-:W3:Y:S01]  /*00d0*/  LDC.64 R28, c[0x0][0x268] ;  /* 0x00009a00ff1c7b82 */ /* 0x000ee20000000a00 */
[----:B------:R-:W-:-:S04]  /*00e0*/  LEA R0, R5, R0, 0x8 ;  /* 0x0000000005007211 */ /* 0x000fc800078e40ff */
[----:B------:R-:W-:-:S03]  /*00f0*/  LEA.HI R4, R3, R0, RZ, 0x7 ;  /* 0x0000000003047211 */ /* 0x000fc600078f38ff */
[----:B------:R-:W1:Y:S01]  /*0100*/  LDC.64 R2, c[0x0][0x260] ;  /* 0x00009800ff027b82 */ /* 0x000e620000000a00 */
[----:B------:R-:W-:-:S04]  /*0110*/  LOP3.LUT R5, R4, 0xffffff80, RZ, 0xc0, !PT ;  /* 0xffffff8004057812 */ /* 0x000fc800078ec0ff */
[----:B------:R-:W-:-:S03]  /*0120*/  IADD3 R26, R0, -R5, RZ ;  /* 0x80000005001a7210 */ /* 0x000fc60007ffe0ff */
[----:B------:R-:W3:Y:S02]  /*0130*/  LDC.64 R4, c[0x0][0x258] ;  /* 0x00009600ff047b82 */ /* 0x000ee40000000a00 */
[----:B--2---:R-:W-:-:S06]  /*0140*/  IMAD.WIDE R6, R26, 0x4, R6 ;  /* 0x000000041a067825 */ /* 0x004fcc00078e0206 */
[----:B------:R-:W2:Y:S01]  /*0150*/  LDG.E.EL.64 R6, desc[UR4][R6.64] ;  /* 0x0000000406067981 */ /* 0x000ea2000c2e1b00 */
[----:B01----:R-:W-:-:S06]  /*0160*/  IMAD.WIDE R2, R26, 0x4, R2 ;  /* 0x000000041a027825 */ /* 0x003fcc00078e0202 */
[----:B------:R-:W2:Y:S01]  /*0170*/  LDG.E.EL.64 R2, desc[UR4][R2.64] ;  /* 0x0000000402027981 */ /* 0x000ea2000c2e1b00 */
[----:B----4-:R-:W-:-:S04]  /*0180*/  IMAD.WIDE R10, R26, 0x4, R10 ;  /* 0x000000041a0a7825 */ /* 0x010fc800078e020a */
[----:B-----5:R-:W-:Y:S02]  /*0190*/  IMAD.WIDE R12, R0, 0x4, R12 ;  /* 0x00000004000c7825 */ /* 0x020fe400078e020c */
[----:B------:R-:W4:Y:S02]  /*01a0*/  LDG.E.EL.64 R10, desc[UR4][R10.64] ;  /* 0x000000040a0a7981 */ /* 0x000f24000c2e1b00 */
[----:B------:R-:W-:Y:S02]  /*01b0*/  IMAD.WIDE R14, R26, 0x4, R14 ;  /* 0x000000041a0e7825 */ /* 0x000fe400078e020e */
[----:B------:R-:W4:Y:S02]  /*01c0*/  LDG.E.64 R16, desc[UR4][R12.64] ;  /* 0x000000040c107981 */ /* 0x000f24000c1e1b00 */
[----:B------:R-:W-:Y:S02]  /*01d0*/  IMAD.WIDE R8, R0, 0x4, R8 ;  /* 0x0000000400087825 */ /* 0x000fe400078e0208 */
[----:B------:R-:W5:Y:S02]  /*01e0*/  LDG.E.EL.64 R14, desc[UR4][R14.64] ;  /* 0x000000040e0e7981 */ /* 0x000f64000c2e1b00 */
[----:B---3--:R-:W-:-:S02]  /*01f0*/  IMAD.WIDE R4, R26, 0x4, R4 ;  /* 0x000000041a047825 */ /* 0x008fc400078e0204 */
[----:B------:R-:W5:Y:S04]  /*0200*/  LDG.E.64 R20, desc[UR4][R8.64] ;  /* 0x0000000408147981 */ /* 0x000f68000c1e1b00 */
[----:B------:R-:W3:Y:S01]  /*0210*/  LDG.E.EL.64 R4, desc[UR4][R4.64] ;  /* 0x0000000404047981 */ /* 0x000ee2000c2e1b00 */
[----:B--2---:R-:W-:-:S04]  /*0220*/  FADD R6, R6, 9.9999997473787516356e-06 ;  /* 0x3727c5ac06067421 */ /* 0x004fc80000000000 */
[----:B------:R-:W0:Y:S01]  /*0230*/  MUFU.SQRT R18, R6 ;  /* 0x0000000600127308 */ /* 0x000e220000002000 */
[----:B------:R-:W-:-:S07]  /*0240*/  FADD R2, R2, 9.9999997473787516356e-06 ;  /* 0x3727c5ac02027421 */ /* 0x000fce0000000000 */
[----:B------:R-:W1:Y:S01]  /*0250*/  MUFU.SQRT R24, R2 ;  /* 0x0000000200187308 */ /* 0x000e620000002000 */
[----:B------:R-:W-:Y:S01]  /*0260*/  FADD R19, R3, 9.9999997473787516356e-06 ;  /* 0x3727c5ac03137421 */ /* 0x000fe20000000000 */
[C---:B0-----:R-:W-:Y:S02]  /*0270*/  FSETP.GT.AND P0, PT, R18.reuse, 8.50705917302346158658e+37, PT ;  /* 0x7e8000001200780b */ /* 0x041fe40003f04000 */
[----:B------:R-:W-:-:S04]  /*0280*/  FSETP.GEU.AND P3, PT, R18, 1.175494350822287508e-38, PT ;  /* 0x008000001200780b */ /* 0x000fc80003f6e000 */
[----:B------:R-:W0:Y:S01]  /*0290*/  MUFU.SQRT R25, R19 ;  /* 0x0000001300197308 */ /* 0x000e220000002000 */
[----:B-1----:R-:W-:-:S06]  /*02a0*/  FSETP.GT.AND P1, PT, R24, 8.50705917302346158658e+37, PT ;  /* 0x7e8000001800780b */ /* 0x002fcc0003f24000 */
[----:B------:R-:W-:Y:S01]  /*02b0*/  @P0 FMUL R18, R18, 0.25 ;  /* 0x3e80000012120820 */ /* 0x000fe20000400000 */
[----:B------:R-:W-:Y:S01]  /*02c0*/  FSETP.GEU.AND P4, PT, R24, 1.175494350822287508e-38, PT ;  /* 0x008000001800780b */ /* 0x000fe20003f8e000 */
[----:B------:R-:W-:Y:S02]  /*02d0*/  HFMA2.MMA R2, -RZ, RZ, 1.625, 0 ;  /* 0x3e800000ff027435 */ /* 0x000fe400000001ff */
[----:B------:R-:W-:Y:S01]  /*02e0*/  @!P3 FMUL R18, R18, 16777216 ;  /* 0x4b8000001212b820 */ /* 0x000fe20000400000 */
[----:B0-----:R-:W-:-:S03]  /*02f0*/  FSETP.GT.AND P2, PT, R25, 8.50705917302346158658e+37, PT ;  /* 0x7e8000001900780b */ /* 0x001fc60003f44000 */
[----:B------:R-:W0:Y:S01]  /*0300*/  MUFU.RCP R3, R18 ;  /* 0x0000001200037308 */ /* 0x000e220000001000 */
[----:B------:R-:W-:Y:S01]  /*0310*/  FSETP.GEU.AND P5, PT, R25, 1.175494350822287508e-38, PT ;  /* 0x008000001900780b */ /* 0x000fe20003fae000 */
[----:B------:R-:W-:Y:S02]  /*0320*/  @P1 FMUL R24, R24, 0.25 ;  /* 0x3e80000018181820 */ /* 0x000fe40000400000 */
[----:B------:R-:W-:Y:S02]  /*0330*/  FSEL R22, R2, 1, P0 ;  /* 0x3f80000002167808 */ /* 0x000fe40000000000 */
[----:B------:R-:W-:-:S03]  /*0340*/  @!P4 FMUL R24, R24, 16777216 ;  /* 0x4b8000001818c820 */ /* 0x000fc60000400000 */
[----:B------:R-:W-:Y:S01]  /*0350*/  @!P3 FMUL R22, R22, 16777216 ;  /* 0x4b8000001616b820 */ /* 0x000fe20000400000 */
[----:B------:R-:W-:Y:S01]  /*0360*/  @P2 FMUL R25, R25, 0.25 ;  /* 0x3e80000019192820 */ /* 0x000fe20000400000 */
[----:B------:R-:W1:Y:S01]  /*0370*/  MUFU.RCP R6, R24 ;  /* 0x0000001800067308 */ /* 0x000e620000001000 */
[----:B------:R-:W-:Y:S02]  /*0380*/  FSEL R19, R2, 1, P1 ;  /* 0x3f80000002137808 */ /* 0x000fe40000800000 */
[----:B------:R-:W-:Y:S01]  /*0390*/  @!P5 FMUL R25, R25, 16777216 ;  /* 0x4b8000001919d820 */ /* 0x000fe20000400000 */
[----:B0-----:R-:W-:Y:S01]  /*03a0*/  FMUL R3, R3, R22 ;  /* 0x0000001603037220 */ /* 0x001fe20000400000 */
[----:B----4-:R-:W-:Y:S01]  /*03b0*/  FADD R11, R17, R11 ;  /* 0x0000000b110b7221 */ /* 0x010fe20000000000 */
[----:B------:R-:W-:Y:S02]  /*03c0*/  FADD R10, R16, R10 ;  /* 0x0000000a100a7221 */ /* 0x000fe40000000000 */
[----:B------:R-:W0:Y:S01]  /*03d0*/  MUFU.RCP R22, R25 ;  /* 0x0000001900167308 */ /* 0x000e220000001000 */
[----:B------:R-:W-:Y:S01]  /*03e0*/  @!P4 FMUL R19, R19, 16777216 ;  /* 0x4b8000001313c820 */ /* 0x000fe20000400000 */
[----:B------:R-:W2:Y:S01]  /*03f0*/  LDC.64 R16, c[0x0][0x270] ;  /* 0x00009c00ff107b82 */ /* 0x000ea20000000a00 */
[----:B------:R-:W-:Y:S01]  /*0400*/  FSEL R23, R2, 1, P2 ;  /* 0x3f80000002177808 */ /* 0x000fe20001000000 */
[----:B-----5:R-:W-:Y:S01]  /*0410*/  FADD R14, R20, R14 ;  /* 0x0000000e140e7221 */ /* 0x020fe20000000000 */
[----:B-1----:R-:W-:-:S03]  /*0420*/  FMUL R6, R6, R19 ;  /* 0x0000001306067220 */ /* 0x002fc60000400000 */
[----:B------:R-:W-:Y:S02]  /*0430*/  @!P5 FMUL R23, R23, 16777216 ;  /* 0x4b8000001717d820 */ /* 0x000fe40000400000 */
[----:B------:R-:W1:Y:S01]  /*0440*/  LDC.64 R18, c[0x0][0x238] ;  /* 0x00008e00ff127b82 */ /* 0x000e620000000a00 */
[----:B---3--:R-:W-:Y:S01]  /*0450*/  FADD R27, -R4, R14 ;  /* 0x0000000e041b7221 */ /* 0x008fe20000000100 */
[----:B0-----:R-:W-:-:S06]  /*0460*/  FMUL R4, R22, R23 ;  /* 0x0000001716047220 */ /* 0x001fcc0000400000 */
[----:B------:R-:W0:Y:S08]  /*0470*/  LDC.64 R22, c[0x0][0x248] ;  /* 0x00009200ff167b82 */ /* 0x000e300000000a00 */
[----:B------:R-:W3:Y:S01]  /*0480*/  LDC.64 R24, c[0x0][0x250] ;  /* 0x00009400ff187b82 */ /* 0x000ee20000000a00 */
[----:B------:R-:W-:Y:S01]  /*0490*/  FADD R15, R21, R15 ;  /* 0x0000000f150f7221 */ /* 0x000fe20000000000 */
[----:B------:R-:W-:-:S04]  /*04a0*/  IMAD.WIDE R20, R26, 0x4, R28 ;  /* 0x000000041a147825 */ /* 0x000fc800078e021c */
[C---:B--2---:R-:W-:Y:S02]  /*04b0*/  IMAD.WIDE R16, R26.reuse, 0x4, R16 ;  /* 0x000000041a107825 */ /* 0x044fe400078e0210 */
[----:B------:R-:W2:Y:S02]  /*04c0*/  LDG.E.EL.64 R20, desc[UR4][R20.64] ;  /* 0x0000000414147981 */ /* 0x000ea4000c2e1b00 */
[C---:B-1----:R-:W-:Y:S02]  /*04d0*/  IMAD.WIDE R18, R26.reuse, 0x4, R18 ;  /* 0x000000041a127825 */ /* 0x042fe400078e0212 */
[----:B------:R-:W2:Y:S04]  /*04e0*/  LDG.E.EL.64 R16, desc[UR4][R16.64] ;  /* 0x0000000410107981 */ /* 0x000ea8000c2e1b00 */
[----:B------:R-:W4:Y:S01]  /*04f0*/  LDG.E.EL.64 R18, desc[UR4][R18.64] ;  /* 0x0000000412127981 */ /* 0x000f22000c2e1b00 */
[----:B0-----:R-:W-:-:S06]  /*0500*/  IMAD.WIDE R22, R26, 0x4, R22 ;  /* 0x000000041a167825 */ /* 0x001fcc00078e0216 */
[----:B------:R-:W5:Y:S01]  /*0510*/  LDG.E.EL.64 R22, desc[UR4][R22.64] ;  /* 0x0000000416167981 */ /* 0x000f62000c2e1b00 */
[----:B---3--:R-:W-:-:S06]  /*0520*/  IMAD.WIDE R24, R26, 0x4, R24 ;  /* 0x000000041a187825 */ /* 0x008fcc00078e0218 */
[----:B------:R-:W5:Y:S01]  /*0530*/  LDG.E.EL.64 R24, desc[UR4][R24.64] ;  /* 0x0000000418187981 */ /* 0x000f62000c2e1b00 */
[----:B------:R-:W-:Y:S01]  /*0540*/  FMUL R6, R27, R6 ;  /* 0x000000061b067220 */ /* 0x000fe20000400000 */
[----:B------:R-:W-:-:S04]  /*0550*/  FADD R27, R7, 9.9999997473787516356e-06 ;  /* 0x3727c5ac071b7421 */ /* 0x000fc80000000000 */
[----:B------:R-:W0:Y:S02]  /*0560*/  MUFU.SQRT R26, R27 ;  /* 0x0000001b001a7308 */ /* 0x000e240000002000 */
[C---:B0-----:R-:W-:Y:S02]  /*0570*/  FSETP.GT.AND P0, PT, R26.reuse, 8.50705917302346158658e+37, PT ;  /* 0x7e8000001a00780b */ /* 0x041fe40003f04000 */
[----:B------:R-:W-:-:S11]  /*0580*/  FSETP.GEU.AND P1, PT, R26, 1.175494350822287508e-38, PT ;  /* 0x008000001a00780b */ /* 0x000fd60003f2e000 */
[----:B------:R-:W-:-:S04]  /*0590*/  @P0 FMUL R26, R26, 0.25 ;  /* 0x3e8000001a1a0820 */ /* 0x000fc80000400000 */
[----:B------:R-:W-:Y:S01]  /*05a0*/  @!P1 FMUL R26, R26, 16777216 ;  /* 0x4b8000001a1a9820 */ /* 0x000fe20000400000 */
[----:B------:R-:W-:-:S05]  /*05b0*/  FADD R29, -R5, R15 ;  /* 0x0000000f051d7221 */ /* 0x000fca0000000100 */
[----:B------:R-:W0:Y:S01]  /*05c0*/  MUFU.RCP R26, R26 ;  /* 0x0000001a001a7308 */ /* 0x000e220000001000 */
[----:B------:R-:W-:Y:S01]  /*05d0*/  FSEL R5, R2, 1, P0 ;  /* 0x3f80000002057808 */ /* 0x000fe20000000000 */
[----:B------:R-:W-:-:S04]  /*05e0*/  FMUL R4, R29, R4 ;  /* 0x000000041d047220 */ /* 0x000fc80000400000 */
[----:B------:R-:W-:-:S04]  /*05f0*/  @!P1 FMUL R5, R5, 16777216 ;  /* 0x4b80000005059820 */ /* 0x000fc80000400000 */
[----:B0-----:R-:W-:Y:S01]  /*0600*/  FMUL R5, R26, R5 ;  /* 0x000000051a057220 */ /* 0x001fe20000400000 */
[----:B------:R-:W-:Y:S04]  /*0610*/  STG.E.64 desc[UR4][R8.64], R14 ;  /* 0x0000000e08007986 */ /* 0x000fe8000c101b04 */
[----:B------:R-:W-:Y:S01]  /*0620*/  STG.E.64 desc[UR4][R12.64], R10 ;  /* 0x0000000a0c007986 */ /* 0x000fe2000c101b04 */
[----:B--2---:R-:W-:Y:S02]  /*0630*/  FFMA R16, R20, R6, R16 ;  /* 0x0000000614107223 */ /* 0x004fe40000000010 */
[----:B------:R-:W0:Y:S01]  /*0640*/  LDC.64 R6, c[0x0][0x220] ;  /* 0x00008800ff067b82 */ /* 0x000e220000000a00 */
[----:B------:R-:W-:Y:S01]  /*0650*/  FFMA R4, R21, R4, R17 ;  /* 0x0000000415047223 */ /* 0x000fe20000000011 */
[----:B----4-:R-:W-:Y:S01]  /*0660*/  FADD R18, -R18, R10 ;  /* 0x0000000a12127221 */ /* 0x010fe20000000100 */
[----:B------:R-:W-:Y:S01]  /*0670*/  FADD R2, -R19, R11 ;  /* 0x0000000b13027221 */ /* 0x000fe20000000100 */
[----:B------:R-:W-:-:S02]  /*0680*/  FSETP.GEU.AND P0, PT, R16, RZ, PT ;  /* 0x000000ff1000720b */ /* 0x000fc40003f0e000 */
[----:B------:R-:W-:Y:S01]  /*0690*/  FMUL R3, R3, R18 ;  /* 0x0000001203037220 */ /* 0x000fe20000400000 */
[----:B------:R-:W-:Y:S01]  /*06a0*/  FSETP.GEU.AND P1, PT, R4, RZ, PT ;  /* 0x000000ff0400720b */ /* 0x000fe20003f2e000 */
[----:B------:R-:W-:Y:S01]  /*06b0*/  FMUL R2, R5, R2 ;  /* 0x0000000205027220 */ /* 0x000fe20000400000 */
[----:B------:R-:W-:Y:S02]  /*06c0*/  FSEL R16, R16, RZ, P0 ;  /* 0x000000ff10107208 */ /* 0x000fe40000000000 */
[----:B------:R-:W-:Y:S01]  /*06d0*/  FSEL R5, R4, RZ, P1 ;  /* 0x000000ff04057208 */ /* 0x000fe20000800000 */
[----:B-----5:R-:W-:Y:S01]  /*06e0*/  FFMA R3, R22, R3, R24 ;  /* 0x0000000316037223 */ /* 0x020fe20000000018 */
[----:B------:R-:W-:-:S04]  /*06f0*/  FFMA R2, R23, R2, R25 ;  /* 0x0000000217027223 */ /* 0x000fc80000000019 */
[C---:B------:R-:W-:Y:S01]  /*0700*/  FSETP.GEU.AND P0, PT, R3.reuse, -R16, PT ;  /* 0x800000100300720b */ /* 0x040fe20003f0e000 */
[----:B------:R-:W-:Y:S01]  /*0710*/  FADD R3, R3, R16 ;  /* 0x0000001003037221 */ /* 0x000fe20000000000 */
[C---:B------:R-:W-:Y:S01]  /*0720*/  FADD R4, R2.reuse, R5 ;  /* 0x0000000502047221 */ /* 0x040fe20000000000 */
[----:B------:R-:W-:Y:S01]  /*0730*/  FSETP.GEU.AND P1, PT, R2, -R5, PT ;  /* 0x800000050200720b */ /* 0x000fe20003f2e000 */
[----:B0-----:R-:W-:Y:S02]  /*0740*/  IMAD.WIDE R6, R0, 0x4, R6 ;  /* 0x0000000400067825 */ /* 0x001fe400078e0206 */
[----:B------:R-:W-:Y:S02]  /*0750*/  FSEL R2, R3, RZ, P0 ;  /* 0x000000ff03027208 */ /* 0x000fe40000000000 */
[----:B------:R-:W-:-:S05]  /*0760*/  FSEL R3, R4, RZ, P1 ;  /* 0x000000ff04037208 */ /* 0x000fca0000800000 */
[----:B------:R-:W-:Y:S01]  /*0770*/  STG.E.64 desc[UR4][R6.64], R2 ;  /* 0x0000000206007986 */ /* 0x000fe2000c101b04 */
[----:B------:R-:W-:Y:S05]  /*0780*/  EXIT ;  /* 0x000000000000794d */ /* 0x000fea0003800000 */
.L_x_0:
[----:B------:R-:W-:-:S00]  /*0790*/  BRA `(.L_x_0) ;  /* 0xfffffffc00fc7947 */ /* 0x000fc0000383ffff */
[----:B------:R-:W-:-:S00]  /*07a0*/  NOP ;  /* 0x0000000000007918 */ /* 0x000fc00000000000 */
        /* <DEDUP_REMOVED lines=13> */
.L_x_1:


//--------------------- .nv.global.init           --------------------------
	.section	.nv.global.init,"aw",@progbits
.nv.global.init:
	.type		_$_str,@object
	.size		_$_str,(_$_str_$_2 - _$_str)
_$_str:
        /*0000*/ 	.byte	0x5f, 0x5f, 0x43, 0x55, 0x44, 0x41, 0x5f, 0x46, 0x54, 0x5a, 0x00
	.type		_$_str_$_2,@object
	.size		_$_str_$_2,(.L_1 - _$_str_$_2)
_$_str_$_2:
        /*000b*/ 	.byte	0x5f, 0x5f, 0x43, 0x55, 0x44, 0x41, 0x5f, 0x50, 0x52, 0x45, 0x43, 0x5f, 0x53, 0x51, 0x52, 0x54
        /*001b*/ 	.byte	0x00
.L_1:


//--------------------- .nv.constant0.triton_poi_fused__native_batch_norm_legit_no_training_add_convolution_relu_13 --------------------------
	.section	.nv.constant0.triton_poi_fused__native_batch_norm_legit_no_training_add_convolution_relu_13,"a",@progbits
	.sectionflags	@""
	.align	4
.nv.constant0.triton_poi_fused__native_batch_norm_legit_no_training_add_convolution_relu_13:
	.zero		636
